//
// Generated by NVIDIA NVVM Compiler
//
// Compiler Build ID: CL-36424714
// Cuda compilation tools, release 13.0, V13.0.88
// Based on NVVM 20.0.0
//

.version 9.0
.target sm_100
.address_size 64

	// .globl	_Z8logisticjfPfS_
// _ZZ7dotprodPfS_E7product has been demoted

.visible .entry _Z8logisticjfPfS_(
	.param .u32 _Z8logisticjfPfS__param_0,
	.param .f32 _Z8logisticjfPfS__param_1,
	.param .u64 .ptr .align 1 _Z8logisticjfPfS__param_2,
	.param .u64 .ptr .align 1 _Z8logisticjfPfS__param_3
)
{
	.reg .pred 	%p<2>;
	.reg .b32 	%r<6>;
	.reg .b32 	%f<7>;
	.reg .b64 	%rd<8>;

	ld.param.u32 	%r2, [_Z8logisticjfPfS__param_0];
	ld.param.f32 	%f1, [_Z8logisticjfPfS__param_1];
	ld.param.u64 	%rd1, [_Z8logisticjfPfS__param_2];
	ld.param.u64 	%rd2, [_Z8logisticjfPfS__param_3];
	mov.u32 	%r3, %ntid.x;
	mov.u32 	%r4, %ctaid.x;
	mov.u32 	%r5, %tid.x;
	mad.lo.s32 	%r1, %r3, %r4, %r5;
	setp.ge.u32 	%p1, %r1, %r2;
	@%p1 bra 	$L__BB0_2;
	cvta.to.global.u64 	%rd3, %rd1;
	cvta.to.global.u64 	%rd4, %rd2;
	mul.wide.u32 	%rd5, %r1, 4;
	add.s64 	%rd6, %rd3, %rd5;
	ld.global.f32 	%f2, [%rd6];
	mul.f32 	%f3, %f1, %f2;
	mov.f32 	%f4, 0f3F800000;
	sub.f32 	%f5, %f4, %f2;
	mul.f32 	%f6, %f3, %f5;
	add.s64 	%rd7, %rd4, %rd5;
	st.global.f32 	[%rd7], %f6;
$L__BB0_2:
	ret;

}
	// .globl	_Z7dotprodPfS_
.visible .entry _Z7dotprodPfS_(
	.param .u64 .ptr .align 1 _Z7dotprodPfS__param_0,
	.param .u64 .ptr .align 1 _Z7dotprodPfS__param_1
)
{
	.reg .pred 	%p<3>;
	.reg .b32 	%r<265>;
	.reg .b32 	%f<5>;
	.reg .b64 	%rd<7>;
	// demoted variable
	.shared .align 4 .b8 _ZZ7dotprodPfS_E7product[512];
	ld.param.u64 	%rd2, [_Z7dotprodPfS__param_0];
	ld.param.u64 	%rd3, [_Z7dotprodPfS__param_1];
	cvta.to.global.u64 	%rd1, %rd3;
	cvta.to.global.u64 	%rd4, %rd2;
	mov.u32 	%r1, %tid.x;
	mov.u32 	%r2, %ctaid.x;
	mov.u32 	%r3, %ntid.x;
	mad.lo.s32 	%r4, %r2, %r3, %r1;
	mul.wide.s32 	%rd5, %r4, 4;
	add.s64 	%rd6, %rd4, %rd5;
	ld.global.f32 	%f1, [%rd6];
	mul.f32 	%f2, %f1, %f1;
	cvt.rzi.s32.f32 	%r5, %f2;
	shl.b32 	%r6, %r1, 2;
	mov.u32 	%r7, _ZZ7dotprodPfS_E7product;
	add.s32 	%r8, %r7, %r6;
	st.shared.u32 	[%r8], %r5;
	setp.ne.s32 	%p1, %r4, 0;
	@%p1 bra 	$L__BB1_2;
	mov.b32 	%r9, 0;
	st.global.u32 	[%rd1], %r9;
$L__BB1_2:
	bar.sync 	0;
	setp.ne.s32 	%p2, %r1, 0;
	@%p2 bra 	$L__BB1_4;
	ld.shared.u32 	%r10, [_ZZ7dotprodPfS_E7product];
	ld.shared.u32 	%r11, [_ZZ7dotprodPfS_E7product+4];
	add.s32 	%r12, %r11, %r10;
	ld.shared.u32 	%r13, [_ZZ7dotprodPfS_E7product+8];
	add.s32 	%r14, %r13, %r12;
	ld.shared.u32 	%r15, [_ZZ7dotprodPfS_E7product+12];
	add.s32 	%r16, %r15, %r14;
	ld.shared.u32 	%r17, [_ZZ7dotprodPfS_E7product+16];
	add.s32 	%r18, %r17, %r16;
	ld.shared.u32 	%r19, [_ZZ7dotprodPfS_E7product+20];
	add.s32 	%r20, %r19, %r18;
	ld.shared.u32 	%r21, [_ZZ7dotprodPfS_E7product+24];
	add.s32 	%r22, %r21, %r20;
	ld.shared.u32 	%r23, [_ZZ7dotprodPfS_E7product+28];
	add.s32 	%r24, %r23, %r22;
	ld.shared.u32 	%r25, [_ZZ7dotprodPfS_E7product+32];
	add.s32 	%r26, %r25, %r24;
	ld.shared.u32 	%r27, [_ZZ7dotprodPfS_E7product+36];
	add.s32 	%r28, %r27, %r26;
	ld.shared.u32 	%r29, [_ZZ7dotprodPfS_E7product+40];
	add.s32 	%r30, %r29, %r28;
	ld.shared.u32 	%r31, [_ZZ7dotprodPfS_E7product+44];
	add.s32 	%r32, %r31, %r30;
	ld.shared.u32 	%r33, [_ZZ7dotprodPfS_E7product+48];
	add.s32 	%r34, %r33, %r32;
	ld.shared.u32 	%r35, [_ZZ7dotprodPfS_E7product+52];
	add.s32 	%r36, %r35, %r34;
	ld.shared.u32 	%r37, [_ZZ7dotprodPfS_E7product+56];
	add.s32 	%r38, %r37, %r36;
	ld.shared.u32 	%r39, [_ZZ7dotprodPfS_E7product+60];
	add.s32 	%r40, %r39, %r38;
	ld.shared.u32 	%r41, [_ZZ7dotprodPfS_E7product+64];
	add.s32 	%r42, %r41, %r40;
	ld.shared.u32 	%r43, [_ZZ7dotprodPfS_E7product+68];
	add.s32 	%r44, %r43, %r42;
	ld.shared.u32 	%r45, [_ZZ7dotprodPfS_E7product+72];
	add.s32 	%r46, %r45, %r44;
	ld.shared.u32 	%r47, [_ZZ7dotprodPfS_E7product+76];
	add.s32 	%r48, %r47, %r46;
	ld.shared.u32 	%r49, [_ZZ7dotprodPfS_E7product+80];
	add.s32 	%r50, %r49, %r48;
	ld.shared.u32 	%r51, [_ZZ7dotprodPfS_E7product+84];
	add.s32 	%r52, %r51, %r50;
	ld.shared.u32 	%r53, [_ZZ7dotprodPfS_E7product+88];
	add.s32 	%r54, %r53, %r52;
	ld.shared.u32 	%r55, [_ZZ7dotprodPfS_E7product+92];
	add.s32 	%r56, %r55, %r54;
	ld.shared.u32 	%r57, [_ZZ7dotprodPfS_E7product+96];
	add.s32 	%r58, %r57, %r56;
	ld.shared.u32 	%r59, [_ZZ7dotprodPfS_E7product+100];
	add.s32 	%r60, %r59, %r58;
	ld.shared.u32 	%r61, [_ZZ7dotprodPfS_E7product+104];
	add.s32 	%r62, %r61, %r60;
	ld.shared.u32 	%r63, [_ZZ7dotprodPfS_E7product+108];
	add.s32 	%r64, %r63, %r62;
	ld.shared.u32 	%r65, [_ZZ7dotprodPfS_E7product+112];
	add.s32 	%r66, %r65, %r64;
	ld.shared.u32 	%r67, [_ZZ7dotprodPfS_E7product+116];
	add.s32 	%r68, %r67, %r66;
	ld.shared.u32 	%r69, [_ZZ7dotprodPfS_E7product+120];
	add.s32 	%r70, %r69, %r68;
	ld.shared.u32 	%r71, [_ZZ7dotprodPfS_E7product+124];
	add.s32 	%r72, %r71, %r70;
	ld.shared.u32 	%r73, [_ZZ7dotprodPfS_E7product+128];
	add.s32 	%r74, %r73, %r72;
	ld.shared.u32 	%r75, [_ZZ7dotprodPfS_E7product+132];
	add.s32 	%r76, %r75, %r74;
	ld.shared.u32 	%r77, [_ZZ7dotprodPfS_E7product+136];
	add.s32 	%r78, %r77, %r76;
	ld.shared.u32 	%r79, [_ZZ7dotprodPfS_E7product+140];
	add.s32 	%r80, %r79, %r78;
	ld.shared.u32 	%r81, [_ZZ7dotprodPfS_E7product+144];
	add.s32 	%r82, %r81, %r80;
	ld.shared.u32 	%r83, [_ZZ7dotprodPfS_E7product+148];
	add.s32 	%r84, %r83, %r82;
	ld.shared.u32 	%r85, [_ZZ7dotprodPfS_E7product+152];
	add.s32 	%r86, %r85, %r84;
	ld.shared.u32 	%r87, [_ZZ7dotprodPfS_E7product+156];
	add.s32 	%r88, %r87, %r86;
	ld.shared.u32 	%r89, [_ZZ7dotprodPfS_E7product+160];
	add.s32 	%r90, %r89, %r88;
	ld.shared.u32 	%r91, [_ZZ7dotprodPfS_E7product+164];
	add.s32 	%r92, %r91, %r90;
	ld.shared.u32 	%r93, [_ZZ7dotprodPfS_E7product+168];
	add.s32 	%r94, %r93, %r92;
	ld.shared.u32 	%r95, [_ZZ7dotprodPfS_E7product+172];
	add.s32 	%r96, %r95, %r94;
	ld.shared.u32 	%r97, [_ZZ7dotprodPfS_E7product+176];
	add.s32 	%r98, %r97, %r96;
	ld.shared.u32 	%r99, [_ZZ7dotprodPfS_E7product+180];
	add.s32 	%r100, %r99, %r98;
	ld.shared.u32 	%r101, [_ZZ7dotprodPfS_E7product+184];
	add.s32 	%r102, %r101, %r100;
	ld.shared.u32 	%r103, [_ZZ7dotprodPfS_E7product+188];
	add.s32 	%r104, %r103, %r102;
	ld.shared.u32 	%r105, [_ZZ7dotprodPfS_E7product+192];
	add.s32 	%r106, %r105, %r104;
	ld.shared.u32 	%r107, [_ZZ7dotprodPfS_E7product+196];
	add.s32 	%r108, %r107, %r106;
	ld.shared.u32 	%r109, [_ZZ7dotprodPfS_E7product+200];
	add.s32 	%r110, %r109, %r108;
	ld.shared.u32 	%r111, [_ZZ7dotprodPfS_E7product+204];
	add.s32 	%r112, %r111, %r110;
	ld.shared.u32 	%r113, [_ZZ7dotprodPfS_E7product+208];
	add.s32 	%r114, %r113, %r112;
	ld.shared.u32 	%r115, [_ZZ7dotprodPfS_E7product+212];
	add.s32 	%r116, %r115, %r114;
	ld.shared.u32 	%r117, [_ZZ7dotprodPfS_E7product+216];
	add.s32 	%r118, %r117, %r116;
	ld.shared.u32 	%r119, [_ZZ7dotprodPfS_E7product+220];
	add.s32 	%r120, %r119, %r118;
	ld.shared.u32 	%r121, [_ZZ7dotprodPfS_E7product+224];
	add.s32 	%r122, %r121, %r120;
	ld.shared.u32 	%r123, [_ZZ7dotprodPfS_E7product+228];
	add.s32 	%r124, %r123, %r122;
	ld.shared.u32 	%r125, [_ZZ7dotprodPfS_E7product+232];
	add.s32 	%r126, %r125, %r124;
	ld.shared.u32 	%r127, [_ZZ7dotprodPfS_E7product+236];
	add.s32 	%r128, %r127, %r126;
	ld.shared.u32 	%r129, [_ZZ7dotprodPfS_E7product+240];
	add.s32 	%r130, %r129, %r128;
	ld.shared.u32 	%r131, [_ZZ7dotprodPfS_E7product+244];
	add.s32 	%r132, %r131, %r130;
	ld.shared.u32 	%r133, [_ZZ7dotprodPfS_E7product+248];
	add.s32 	%r134, %r133, %r132;
	ld.shared.u32 	%r135, [_ZZ7dotprodPfS_E7product+252];
	add.s32 	%r136, %r135, %r134;
	ld.shared.u32 	%r137, [_ZZ7dotprodPfS_E7product+256];
	add.s32 	%r138, %r137, %r136;
	ld.shared.u32 	%r139, [_ZZ7dotprodPfS_E7product+260];
	add.s32 	%r140, %r139, %r138;
	ld.shared.u32 	%r141, [_ZZ7dotprodPfS_E7product+264];
	add.s32 	%r142, %r141, %r140;
	ld.shared.u32 	%r143, [_ZZ7dotprodPfS_E7product+268];
	add.s32 	%r144, %r143, %r142;
	ld.shared.u32 	%r145, [_ZZ7dotprodPfS_E7product+272];
	add.s32 	%r146, %r145, %r144;
	ld.shared.u32 	%r147, [_ZZ7dotprodPfS_E7product+276];
	add.s32 	%r148, %r147, %r146;
	ld.shared.u32 	%r149, [_ZZ7dotprodPfS_E7product+280];
	add.s32 	%r150, %r149, %r148;
	ld.shared.u32 	%r151, [_ZZ7dotprodPfS_E7product+284];
	add.s32 	%r152, %r151, %r150;
	ld.shared.u32 	%r153, [_ZZ7dotprodPfS_E7product+288];
	add.s32 	%r154, %r153, %r152;
	ld.shared.u32 	%r155, [_ZZ7dotprodPfS_E7product+292];
	add.s32 	%r156, %r155, %r154;
	ld.shared.u32 	%r157, [_ZZ7dotprodPfS_E7product+296];
	add.s32 	%r158, %r157, %r156;
	ld.shared.u32 	%r159, [_ZZ7dotprodPfS_E7product+300];
	add.s32 	%r160, %r159, %r158;
	ld.shared.u32 	%r161, [_ZZ7dotprodPfS_E7product+304];
	add.s32 	%r162, %r161, %r160;
	ld.shared.u32 	%r163, [_ZZ7dotprodPfS_E7product+308];
	add.s32 	%r164, %r163, %r162;
	ld.shared.u32 	%r165, [_ZZ7dotprodPfS_E7product+312];
	add.s32 	%r166, %r165, %r164;
	ld.shared.u32 	%r167, [_ZZ7dotprodPfS_E7product+316];
	add.s32 	%r168, %r167, %r166;
	ld.shared.u32 	%r169, [_ZZ7dotprodPfS_E7product+320];
	add.s32 	%r170, %r169, %r168;
	ld.shared.u32 	%r171, [_ZZ7dotprodPfS_E7product+324];
	add.s32 	%r172, %r171, %r170;
	ld.shared.u32 	%r173, [_ZZ7dotprodPfS_E7product+328];
	add.s32 	%r174, %r173, %r172;
	ld.shared.u32 	%r175, [_ZZ7dotprodPfS_E7product+332];
	add.s32 	%r176, %r175, %r174;
	ld.shared.u32 	%r177, [_ZZ7dotprodPfS_E7product+336];
	add.s32 	%r178, %r177, %r176;
	ld.shared.u32 	%r179, [_ZZ7dotprodPfS_E7product+340];
	add.s32 	%r180, %r179, %r178;
	ld.shared.u32 	%r181, [_ZZ7dotprodPfS_E7product+344];
	add.s32 	%r182, %r181, %r180;
	ld.shared.u32 	%r183, [_ZZ7dotprodPfS_E7product+348];
	add.s32 	%r184, %r183, %r182;
	ld.shared.u32 	%r185, [_ZZ7dotprodPfS_E7product+352];
	add.s32 	%r186, %r185, %r184;
	ld.shared.u32 	%r187, [_ZZ7dotprodPfS_E7product+356];
	add.s32 	%r188, %r187, %r186;
	ld.shared.u32 	%r189, [_ZZ7dotprodPfS_E7product+360];
	add.s32 	%r190, %r189, %r188;
	ld.shared.u32 	%r191, [_ZZ7dotprodPfS_E7product+364];
	add.s32 	%r192, %r191, %r190;
	ld.shared.u32 	%r193, [_ZZ7dotprodPfS_E7product+368];
	add.s32 	%r194, %r193, %r192;
	ld.shared.u32 	%r195, [_ZZ7dotprodPfS_E7product+372];
	add.s32 	%r196, %r195, %r194;
	ld.shared.u32 	%r197, [_ZZ7dotprodPfS_E7product+376];
	add.s32 	%r198, %r197, %r196;
	ld.shared.u32 	%r199, [_ZZ7dotprodPfS_E7product+380];
	add.s32 	%r200, %r199, %r198;
	ld.shared.u32 	%r201, [_ZZ7dotprodPfS_E7product+384];
	add.s32 	%r202, %r201, %r200;
	ld.shared.u32 	%r203, [_ZZ7dotprodPfS_E7product+388];
	add.s32 	%r204, %r203, %r202;
	ld.shared.u32 	%r205, [_ZZ7dotprodPfS_E7product+392];
	add.s32 	%r206, %r205, %r204;
	ld.shared.u32 	%r207, [_ZZ7dotprodPfS_E7product+396];
	add.s32 	%r208, %r207, %r206;
	ld.shared.u32 	%r209, [_ZZ7dotprodPfS_E7product+400];
	add.s32 	%r210, %r209, %r208;
	ld.shared.u32 	%r211, [_ZZ7dotprodPfS_E7product+404];
	add.s32 	%r212, %r211, %r210;
	ld.shared.u32 	%r213, [_ZZ7dotprodPfS_E7product+408];
	add.s32 	%r214, %r213, %r212;
	ld.shared.u32 	%r215, [_ZZ7dotprodPfS_E7product+412];
	add.s32 	%r216, %r215, %r214;
	ld.shared.u32 	%r217, [_ZZ7dotprodPfS_E7product+416];
	add.s32 	%r218, %r217, %r216;
	ld.shared.u32 	%r219, [_ZZ7dotprodPfS_E7product+420];
	add.s32 	%r220, %r219, %r218;
	ld.shared.u32 	%r221, [_ZZ7dotprodPfS_E7product+424];
	add.s32 	%r222, %r221, %r220;
	ld.shared.u32 	%r223, [_ZZ7dotprodPfS_E7product+428];
	add.s32 	%r224, %r223, %r222;
	ld.shared.u32 	%r225, [_ZZ7dotprodPfS_E7product+432];
	add.s32 	%r226, %r225, %r224;
	ld.shared.u32 	%r227, [_ZZ7dotprodPfS_E7product+436];
	add.s32 	%r228, %r227, %r226;
	ld.shared.u32 	%r229, [_ZZ7dotprodPfS_E7product+440];
	add.s32 	%r230, %r229, %r228;
	ld.shared.u32 	%r231, [_ZZ7dotprodPfS_E7product+444];
	add.s32 	%r232, %r231, %r230;
	ld.shared.u32 	%r233, [_ZZ7dotprodPfS_E7product+448];
	add.s32 	%r234, %r233, %r232;
	ld.shared.u32 	%r235, [_ZZ7dotprodPfS_E7product+452];
	add.s32 	%r236, %r235, %r234;
	ld.shared.u32 	%r237, [_ZZ7dotprodPfS_E7product+456];
	add.s32 	%r238, %r237, %r236;
	ld.shared.u32 	%r239, [_ZZ7dotprodPfS_E7product+460];
	add.s32 	%r240, %r239, %r238;
	ld.shared.u32 	%r241, [_ZZ7dotprodPfS_E7product+464];
	add.s32 	%r242, %r241, %r240;
	ld.shared.u32 	%r243, [_ZZ7dotprodPfS_E7product+468];
	add.s32 	%r244, %r243, %r242;
	ld.shared.u32 	%r245, [_ZZ7dotprodPfS_E7product+472];
	add.s32 	%r246, %r245, %r244;
	ld.shared.u32 	%r247, [_ZZ7dotprodPfS_E7product+476];
	add.s32 	%r248, %r247, %r246;
	ld.shared.u32 	%r249, [_ZZ7dotprodPfS_E7product+480];
	add.s32 	%r250, %r249, %r248;
	ld.shared.u32 	%r251, [_ZZ7dotprodPfS_E7product+484];
	add.s32 	%r252, %r251, %r250;
	ld.shared.u32 	%r253, [_ZZ7dotprodPfS_E7product+488];
	add.s32 	%r254, %r253, %r252;
	ld.shared.u32 	%r255, [_ZZ7dotprodPfS_E7product+492];
	add.s32 	%r256, %r255, %r254;
	ld.shared.u32 	%r257, [_ZZ7dotprodPfS_E7product+496];
	add.s32 	%r258, %r257, %r256;
	ld.shared.u32 	%r259, [_ZZ7dotprodPfS_E7product+500];
	add.s32 	%r260, %r259, %r258;
	ld.shared.u32 	%r261, [_ZZ7dotprodPfS_E7product+504];
	add.s32 	%r262, %r261, %r260;
	ld.shared.u32 	%r263, [_ZZ7dotprodPfS_E7product+508];
	add.s32 	%r264, %r263, %r262;
	cvt.rn.f32.s32 	%f3, %r264;
	atom.global.add.f32 	%f4, [%rd1], %f3;
$L__BB1_4:
	ret;

}


// ===== COMPILED SASS (sm_100) =====

	.target	sm_100

	.elftype	@"ET_EXEC"


//--------------------- .note.nv.tkinfo           --------------------------
	.section	.note.nv.tkinfo,"",@"SHT_NOTE"
	.sectionflags	@"SHF_NOTE_NV_TKINFO"
	.tkinfo
        /*0018*/ 	.word	0x00000002
        /*0030*/ 	.string	""
        /*0030*/ 	.string	"ptxas"
        /*0030*/ 	.string	"Cuda compilation tools, release 13.0, V13.0.88"
        /*0030*/ 	.string	"Build cuda_13.0.r13.0/compiler.36424714_0"
        /*0030*/ 	.string	"-arch sm_100 -m 64 "



//--------------------- .note.nv.cuinfo           --------------------------
	.section	.note.nv.cuinfo,"",@"SHT_NOTE"
	.sectionflags	@"SHF_NOTE_NV_CUINFO"
        /*0018*/ 	.short	0x0002
        /*001a*/ 	.short	0x0064
        /*001c*/ 	.short	0x0082
	.zero		2


//--------------------- .nv.info                  --------------------------
	.section	.nv.info,"",@"SHT_CUDA_INFO"
	.align	4


	//----- nvinfo : EIATTR_REGCOUNT
	.align		4
        /*0000*/ 	.byte	0x04, 0x2f
        /*0002*/ 	.short	(.L_1 - .L_0)
	.align		4
.L_0:
        /*0004*/ 	.word	index@(_Z8logisticjfPfS_)
        /*0008*/ 	.word	0x0000000c


	//----- nvinfo : EIATTR_FRAME_SIZE
	.align		4
.L_1:
        /*000c*/ 	.byte	0x04, 0x11
        /*000e*/ 	.short	(.L_3 - .L_2)
	.align		4
.L_2:
        /*0010*/ 	.word	index@(_Z8logisticjfPfS_)
        /*0014*/ 	.word	0x00000000


	//----- nvinfo : EIATTR_REGCOUNT
	.align		4
.L_3:
        /*0018*/ 	.byte	0x04, 0x2f
        /*001a*/ 	.short	(.L_5 - .L_4)
	.align		4
.L_4:
        /*001c*/ 	.word	index@(_Z7dotprodPfS_)
        /*0020*/ 	.word	0x0000001e


	//----- nvinfo : EIATTR_FRAME_SIZE
	.align		4
.L_5:
        /*0024*/ 	.byte	0x04, 0x11
        /*0026*/ 	.short	(.L_7 - .L_6)
	.align		4
.L_6:
        /*0028*/ 	.word	index@(_Z7dotprodPfS_)
        /*002c*/ 	.word	0x00000000


	//----- nvinfo : EIATTR_MIN_STACK_SIZE
	.align		4
.L_7:
        /*0030*/ 	.byte	0x04, 0x12
        /*0032*/ 	.short	(.L_9 - .L_8)
	.align		4
.L_8:
        /*0034*/ 	.word	index@(_Z7dotprodPfS_)
        /*0038*/ 	.word	0x00000000


	//----- nvinfo : EIATTR_MIN_STACK_SIZE
	.align		4
.L_9:
        /*003c*/ 	.byte	0x04, 0x12
        /*003e*/ 	.short	(.L_11 - .L_10)
	.align		4
.L_10:
        /*0040*/ 	.word	index@(_Z8logisticjfPfS_)
        /*0044*/ 	.word	0x00000000
.L_11:


//--------------------- .nv.compat                --------------------------
	.section	.nv.compat,"",@"SHT_CUDA_COMPAT_INFO"
	.align	4
        /*0000*/ 	.byte	0x02, 0x09, 0x00, 0x00, 0x02, 0x02, 0x01, 0x00, 0x02, 0x05, 0x05, 0x00, 0x03, 0x07, 0x01, 0x01
        /*0010*/ 	.byte	0x02, 0x03, 0x00, 0x00, 0x02, 0x06, 0x01, 0x00, 0x04, 0x0b, 0x08, 0x00, 0x09, 0x00, 0x00, 0x00
        /*0020*/ 	.byte	0x00, 0x00, 0x00, 0x00


//--------------------- .nv.info._Z7dotprodPfS_   --------------------------
	.section	.nv.info._Z7dotprodPfS_,"",@"SHT_CUDA_INFO"
	.sectionflags	@""
	.align	4


	//----- nvinfo : EIATTR_CUDA_API_VERSION
	.align		4
        /*0000*/ 	.byte	0x04, 0x37
        /*0002*/ 	.short	(.L_13 - .L_12)
.L_12:
        /*0004*/ 	.word	0x00000082


	//----- nvinfo : EIATTR_KPARAM_INFO
	.align		4
.L_13:
        /*0008*/ 	.byte	0x04, 0x17
        /*000a*/ 	.short	(.L_15 - .L_14)
.L_14:
        /*000c*/ 	.word	0x00000000
        /*0010*/ 	.short	0x0001
        /*0012*/ 	.short	0x0008
        /*0014*/ 	.byte	0x00, 0xf5, 0x21, 0x00


	//----- nvinfo : EIATTR_KPARAM_INFO
	.align		4
.L_15:
        /*0018*/ 	.byte	0x04, 0x17
        /*001a*/ 	.short	(.L_17 - .L_16)
.L_16:
        /*001c*/ 	.word	0x00000000
        /*0020*/ 	.short	0x0000
        /*0022*/ 	.short	0x0000
        /*0024*/ 	.byte	0x00, 0xf5, 0x21, 0x00


	//----- nvinfo : EIATTR_SPARSE_MMA_MASK
	.align		4
.L_17:
        /*0028*/ 	.byte	0x03, 0x50
        /*002a*/ 	.short	0x0000


	//----- nvinfo : EIATTR_MAXREG_COUNT
	.align		4
        /*002c*/ 	.byte	0x03, 0x1b
        /*002e*/ 	.short	0x00ff


	//----- nvinfo : EIATTR_NUM_BARRIERS
	.align		4
        /*0030*/ 	.byte	0x02, 0x4c
        /*0032*/ 	.byte	0x01
	.zero		1


	//----- nvinfo : EIATTR_MERCURY_ISA_VERSION
	.align		4
        /*0034*/ 	.byte	0x03, 0x5f
        /*0036*/ 	.short	0x0101


	//----- nvinfo : EIATTR_VRC_CTA_INIT_COUNT
	.align		4
        /*0038*/ 	.byte	0x02, 0x4a
	.zero		1
	.zero		1


	//----- nvinfo : EIATTR_EXIT_INSTR_OFFSETS
	.align		4
        /*003c*/ 	.byte	0x04, 0x1c
        /*003e*/ 	.short	(.L_19 - .L_18)


	//   ....[0]....
.L_18:
        /*0040*/ 	.word	0x00000150


	//   ....[1]....
        /*0044*/ 	.word	0x00000790


	//----- nvinfo : EIATTR_CBANK_PARAM_SIZE
	.align		4
.L_19:
        /*0048*/ 	.byte	0x03, 0x19
        /*004a*/ 	.short	0x0010


	//----- nvinfo : EIATTR_PARAM_CBANK
	.align		4
        /*004c*/ 	.byte	0x04, 0x0a
        /*004e*/ 	.short	(.L_21 - .L_20)
	.align		4
.L_20:
        /*0050*/ 	.word	index@(.nv.constant0._Z7dotprodPfS_)
        /*0054*/ 	.short	0x0380
        /*0056*/ 	.short	0x0010


	//----- nvinfo : EIATTR_SW_WAR
	.align		4
.L_21:
        /*0058*/ 	.byte	0x04, 0x36
        /*005a*/ 	.short	(.L_23 - .L_22)
.L_22:
        /*005c*/ 	.word	0x00000008
.L_23:


//--------------------- .nv.info._Z8logisticjfPfS_ --------------------------
	.section	.nv.info._Z8logisticjfPfS_,"",@"SHT_CUDA_INFO"
	.sectionflags	@""
	.align	4


	//----- nvinfo : EIATTR_CUDA_API_VERSION
	.align		4
        /*0000*/ 	.byte	0x04, 0x37
        /*0002*/ 	.short	(.L_25 - .L_24)
.L_24:
        /*0004*/ 	.word	0x00000082


	//----- nvinfo : EIATTR_KPARAM_INFO
	.align		4
.L_25:
        /*0008*/ 	.byte	0x04, 0x17
        /*000a*/ 	.short	(.L_27 - .L_26)
.L_26:
        /*000c*/ 	.word	0x00000000
        /*0010*/ 	.short	0x0003
        /*0012*/ 	.short	0x0010
        /*0014*/ 	.byte	0x00, 0xf5, 0x21, 0x00


	//----- nvinfo : EIATTR_KPARAM_INFO
	.align		4
.L_27:
        /*0018*/ 	.byte	0x04, 0x17
        /*001a*/ 	.short	(.L_29 - .L_28)
.L_28:
        /*001c*/ 	.word	0x00000000
        /*0020*/ 	.short	0x0002
        /*0022*/ 	.short	0x0008
        /*0024*/ 	.byte	0x00, 0xf5, 0x21, 0x00


	//----- nvinfo : EIATTR_KPARAM_INFO
	.align		4
.L_29:
        /*0028*/ 	.byte	0x04, 0x17
        /*002a*/ 	.short	(.L_31 - .L_30)
.L_30:
        /*002c*/ 	.word	0x00000000
        /*0030*/ 	.short	0x0001
        /*0032*/ 	.short	0x0004
        /*0034*/ 	.byte	0x00, 0xf0, 0x11, 0x00


	//----- nvinfo : EIATTR_KPARAM_INFO
	.align		4
.L_31:
        /*0038*/ 	.byte	0x04, 0x17
        /*003a*/ 	.short	(.L_33 - .L_32)
.L_32:
        /*003c*/ 	.word	0x00000000
        /*0040*/ 	.short	0x0000
        /*0042*/ 	.short	0x0000
        /*0044*/ 	.byte	0x00, 0xf0, 0x11, 0x00


	//----- nvinfo : EIATTR_SPARSE_MMA_MASK
	.align		4
.L_33:
        /*0048*/ 	.byte	0x03, 0x50
        /*004a*/ 	.short	0x0000


	//----- nvinfo : EIATTR_MAXREG_COUNT
	.align		4
        /*004c*/ 	.byte	0x03, 0x1b
        /*004e*/ 	.short	0x00ff


	//----- nvinfo : EIATTR_MERCURY_ISA_VERSION
	.align		4
        /*0050*/ 	.byte	0x03, 0x5f
        /*0052*/ 	.short	0x0101


	//----- nvinfo : EIATTR_VRC_CTA_INIT_COUNT
	.align		4
        /*0054*/ 	.byte	0x02, 0x4a
	.zero		1
	.zero		1


	//----- nvinfo : EIATTR_EXIT_INSTR_OFFSETS
	.align		4
        /*0058*/ 	.byte	0x04, 0x1c
        /*005a*/ 	.short	(.L_35 - .L_34)


	//   ....[0]....
.L_34:
        /*005c*/ 	.word	0x00000070


	//   ....[1]....
        /*0060*/ 	.word	0x00000130


	//----- nvinfo : EIATTR_CBANK_PARAM_SIZE
	.align		4
.L_35:
        /*0064*/ 	.byte	0x03, 0x19
        /*0066*/ 	.short	0x0018


	//----- nvinfo : EIATTR_PARAM_CBANK
	.align		4
        /*0068*/ 	.byte	0x04, 0x0a
        /*006a*/ 	.short	(.L_37 - .L_36)
	.align		4
.L_36:
        /*006c*/ 	.word	index@(.nv.constant0._Z8logisticjfPfS_)
        /*0070*/ 	.short	0x0380
        /*0072*/ 	.short	0x0018


	//----- nvinfo : EIATTR_SW_WAR
	.align		4
.L_37:
        /*0074*/ 	.byte	0x04, 0x36
        /*0076*/ 	.short	(.L_39 - .L_38)
.L_38:
        /*0078*/ 	.word	0x00000008
.L_39:


//--------------------- .nv.callgraph             --------------------------
	.section	.nv.callgraph,"",@"SHT_CUDA_CALLGRAPH"
	.align	4
	.sectionentsize	8
	.align		4
        /*0000*/ 	.word	0x00000000
	.align		4
        /*0004*/ 	.word	0xffffffff
	.align		4
        /*0008*/ 	.word	0x00000000
	.align		4
        /*000c*/ 	.word	0xfffffffe
	.align		4
        /*0010*/ 	.word	0x00000000
	.align		4
        /*0014*/ 	.word	0xfffffffd
	.align		4
        /*0018*/ 	.word	0x00000000
	.align		4
        /*001c*/ 	.word	0xfffffffc


//--------------------- .text._Z7dotprodPfS_      --------------------------
	.section	.text._Z7dotprodPfS_,"ax",@progbits
	.align	128
        .global         _Z7dotprodPfS_
        .type           _Z7dotprodPfS_,@function
        .size           _Z7dotprodPfS_,(.L_x_2 - _Z7dotprodPfS_)
        .other          _Z7dotprodPfS_,@"STO_CUDA_ENTRY STV_DEFAULT"
_Z7dotprodPfS_:
.text._Z7dotprodPfS_:
[----:B------:R-:W-:Y:S01]  /*0000*/  LDC R1, c[0x0][0x37c] ;  /* 0x0000df00ff017b82 */ /* 0x000fe20000000800 */
[----:B------:R-:W0:Y:S07]  /*0010*/  S2R R7, SR_TID.X ;  /* 0x0000000000077919 */ /* 0x000e2e0000002100 */
[----:B------:R-:W0:Y:S01]  /*0020*/  S2UR UR4, SR_CTAID.X ;  /* 0x00000000000479c3 */ /* 0x000e220000002500 */
[----:B------:R-:W1:Y:S07]  /*0030*/  LDCU.64 UR6, c[0x0][0x358] ;  /* 0x00006b00ff0677ac */ /* 0x000e6e0008000a00 */
[----:B------:R-:W0:Y:S08]  /*0040*/  LDC R0, c[0x0][0x360] ;  /* 0x0000d800ff007b82 */ /* 0x000e300000000800 */
[----:B------:R-:W2:Y:S01]  /*0050*/  LDC.64 R2, c[0x0][0x380] ;  /* 0x0000e000ff027b82 */ /* 0x000ea20000000a00 */
[----:B0-----:R-:W-:-:S04]  /*0060*/  IMAD R5, R0, UR4, R7 ;  /* 0x0000000400057c24 */ /* 0x001fc8000f8e0207 */
[----:B--2---:R-:W-:-:S06]  /*0070*/  IMAD.WIDE R2, R5, 0x4, R2 ;  /* 0x0000000405027825 */ /* 0x004fcc00078e0202 */
[----:B-1----:R-:W2:Y:S01]  /*0080*/  LDG.E R2, desc[UR6][R2.64] ;  /* 0x0000000602027981 */ /* 0x002ea2000c1e1900 */
[----:B------:R-:W-:Y:S01]  /*0090*/  ISETP.NE.AND P0, PT, R5, RZ, PT ;  /* 0x000000ff0500720c */ /* 0x000fe20003f05270 */
[----:B------:R-:W0:Y:S01]  /*00a0*/  S2UR UR5, SR_CgaCtaId ;  /* 0x00000000000579c3 */ /* 0x000e220000008800 */
[----:B------:R-:W-:Y:S01]  /*00b0*/  UMOV UR4, 0x400 ;  /* 0x0000040000047882 */ /* 0x000fe20000000000 */
[----:B------:R-:W-:-:S10]  /*00c0*/  ISETP.NE.AND P1, PT, R7, RZ, PT ;  /* 0x000000ff0700720c */ /* 0x000fd40003f25270 */
[----:B------:R-:W1:Y:S01]  /*00d0*/  @!P0 LDC.64 R4, c[0x0][0x388] ;  /* 0x0000e200ff048b82 */ /* 0x000e620000000a00 */
[----:B0-----:R-:W-:-:S06]  /*00e0*/  ULEA UR4, UR5, UR4, 0x18 ;  /* 0x0000000405047291 */ /* 0x001fcc000f8ec0ff */
[----:B------:R-:W-:Y:S01]  /*00f0*/  LEA R7, R7, UR4, 0x2 ;  /* 0x0000000407077c11 */ /* 0x000fe2000f8e10ff */
[----:B-1----:R0:W-:Y:S01]  /*0100*/  @!P0 STG.E desc[UR6][R4.64], RZ ;  /* 0x000000ff04008986 */ /* 0x0021e2000c101906 */
[----:B--2---:R-:W-:-:S06]  /*0110*/  FMUL R0, R2, R2 ;  /* 0x0000000202007220 */ /* 0x004fcc0000400000 */
[----:B------:R-:W1:Y:S02]  /*0120*/  F2I.TRUNC.NTZ R0, R0 ;  /* 0x0000000000007305 */ /* 0x000e64000020f100 */
[----:B-1----:R0:W-:Y:S01]  /*0130*/  STS [R7], R0 ;  /* 0x0000000007007388 */ /* 0x0021e20000000800 */
[----:B------:R-:W-:Y:S06]  /*0140*/  BAR.SYNC.DEFER_BLOCKING 0x0 ;  /* 0x0000000000007b1d */ /* 0x000fec0000010000 */
[----:B------:R-:W-:Y:S05]  /*0150*/  @P1 EXIT ;  /* 0x000000000000194d */ /* 0x000fea0003800000 */
[----:B------:R-:W1:Y:S01]  /*0160*/  LDS.128 R8, [UR4] ;  /* 0x00000004ff087984 */ /* 0x000e620008000c00 */
[----:B------:R-:W2:Y:S03]  /*0170*/  LDC.64 R2, c[0x0][0x388] ;  /* 0x0000e200ff027b82 */ /* 0x000ea60000000a00 */
[----:B------:R-:W3:Y:S04]  /*0180*/  LDS.128 R24, [UR4+0x10] ;  /* 0x00001004ff187984 */ /* 0x000ee80008000c00 */
[----:B0-----:R-:W0:Y:S04]  /*0190*/  LDS.128 R4, [UR4+0x20] ;  /* 0x00002004ff047984 */ /* 0x001e280008000c00 */
[----:B------:R-:W4:Y:S04]  /*01a0*/  LDS.128 R20, [UR4+0x30] ;  /* 0x00003004ff147984 */ /* 0x000f280008000c00 */
[----:B------:R-:W5:Y:S04]  /*01b0*/  LDS.128 R16, [UR4+0x40] ;  /* 0x00004004ff107984 */ /* 0x000f680008000c00 */
[----:B------:R-:W2:Y:S01]  /*01c0*/  LDS.128 R12, [UR4+0x50] ;  /* 0x00005004ff0c7984 */ /* 0x000ea20008000c00 */
[----:B-1----:R-:W-:-:S04]  /*01d0*/  IADD3 R8, PT, PT, R10, R9, R8 ;  /* 0x000000090a087210 */ /* 0x002fc80007ffe008 */
[----:B---3--:R-:W-:Y:S02]  /*01e0*/  IADD3 R24, PT, PT, R24, R11, R8 ;  /* 0x0000000b18187210 */ /* 0x008fe40007ffe008 */
[----:B------:R-:W1:Y:S02]  /*01f0*/  LDS.128 R8, [UR4+0x60] ;  /* 0x00006004ff087984 */ /* 0x000e640008000c00 */
[----:B------:R-:W-:-:S04]  /*0200*/  IADD3 R24, PT, PT, R26, R25, R24 ;  /* 0x000000191a187210 */ /* 0x000fc80007ffe018 */
[----:B0-----:R-:W-:Y:S02]  /*0210*/  IADD3 R4, PT, PT, R4, R27, R24 ;  /* 0x0000001b04047210 */ /* 0x001fe40007ffe018 */
[----:B------:R-:W0:Y:S02]  /*0220*/  LDS.128 R24, [UR4+0x70] ;  /* 0x00007004ff187984 */ /* 0x000e240008000c00 */
[----:B------:R-:W-:-:S04]  /*0230*/  IADD3 R4, PT, PT, R6, R5, R4 ;  /* 0x0000000506047210 */ /* 0x000fc80007ffe004 */
[----:B----4-:R-:W-:Y:S02]  /*0240*/  IADD3 R20, PT, PT, R20, R7, R4 ;  /* 0x0000000714147210 */ /* 0x010fe40007ffe004 */
[----:B------:R-:W3:Y:S02]  /*0250*/  LDS.128 R4, [UR4+0x80] ;  /* 0x00008004ff047984 */ /* 0x000ee40008000c00 */
[----:B------:R-:W-:-:S04]  /*0260*/  IADD3 R20, PT, PT, R22, R21, R20 ;  /* 0x0000001516147210 */ /* 0x000fc80007ffe014 */
[----:B-----5:R-:W-:Y:S02]  /*0270*/  IADD3 R16, PT, PT, R16, R23, R20 ;  /* 0x0000001710107210 */ /* 0x020fe40007ffe014 */
[----:B------:R-:W4:Y:S02]  /*0280*/  LDS.128 R20, [UR4+0x90] ;  /* 0x00009004ff147984 */ /* 0x000f240008000c00 */
[----:B------:R-:W-:-:S04]  /*0290*/  IADD3 R16, PT, PT, R18, R17, R16 ;  /* 0x0000001112107210 */ /* 0x000fc80007ffe010 */
[----:B--2---:R-:W-:Y:S02]  /*02a0*/  IADD3 R12, PT, PT, R12, R19, R16 ;  /* 0x000000130c0c7210 */ /* 0x004fe40007ffe010 */
[----:B------:R-:W2:Y:S02]  /*02b0*/  LDS.128 R16, [UR4+0xa0] ;  /* 0x0000a004ff107984 */ /* 0x000ea40008000c00 */
[----:B------:R-:W-:-:S04]  /*02c0*/  IADD3 R12, PT, PT, R14, R13, R12 ;  /* 0x0000000d0e0c7210 */ /* 0x000fc80007ffe00c */
[----:B-1----:R-:W-:Y:S02]  /*02d0*/  IADD3 R8, PT, PT, R8, R15, R12 ;  /* 0x0000000f08087210 */ /* 0x002fe40007ffe00c */
[----:B------:R-:W1:Y:S02]  /*02e0*/  LDS.128 R12, [UR4+0xb0] ;  /* 0x0000b004ff0c7984 */ /* 0x000e640008000c00 */
[----:B------:R-:W-:-:S04]  /*02f0*/  IADD3 R8, PT, PT, R10, R9, R8 ;  /* 0x000000090a087210 */ /* 0x000fc80007ffe008 */
[----:B0-----:R-:W-:Y:S02]  /*0300*/  IADD3 R24, PT, PT, R24, R11, R8 ;  /* 0x0000000b18187210 */ /* 0x001fe40007ffe008 */
[----:B------:R-:W0:Y:S02]  /*0310*/  LDS.128 R8, [UR4+0xc0] ;  /* 0x0000c004ff087984 */ /* 0x000e240008000c00 */
[----:B------:R-:W-:-:S04]  /*0320*/  IADD3 R24, PT, PT, R26, R25, R24 ;  /* 0x000000191a187210 */ /* 0x000fc80007ffe018 */
[----:B---3--:R-:W-:Y:S02]  /*0330*/  IADD3 R4, PT, PT, R4, R27, R24 ;  /* 0x0000001b04047210 */ /* 0x008fe40007ffe018 */
[----:B------:R-:W3:Y:S02]  /*0340*/  LDS.128 R24, [UR4+0xd0] ;  /* 0x0000d004ff187984 */ /* 0x000ee40008000c00 */
[----:B------:R-:W-:-:S04]  /*0350*/  IADD3 R4, PT, PT, R6, R5, R4 ;  /* 0x0000000506047210 */ /* 0x000fc80007ffe004 */
[----:B----4-:R-:W-:Y:S02]  /*0360*/  IADD3 R20, PT, PT, R20, R7, R4 ;  /* 0x0000000714147210 */ /* 0x010fe40007ffe004 */
        /* <DEDUP_REMOVED lines=53> */
[----:B0-----:R-:W-:-:S04]  /*06c0*/  IADD3 R4, PT, PT, R20, R7, R4 ;  /* 0x0000000714047210 */ /* 0x001fc80007ffe004 */
[----:B------:R-:W-:-:S04]  /*06d0*/  IADD3 R4, PT, PT, R22, R21, R4 ;  /* 0x0000001516047210 */ /* 0x000fc80007ffe004 */
[----:B---3--:R-:W-:-:S04]  /*06e0*/  IADD3 R4, PT, PT, R16, R23, R4 ;  /* 0x0000001710047210 */ /* 0x008fc80007ffe004 */
[----:B------:R-:W-:-:S04]  /*06f0*/  IADD3 R4, PT, PT, R18, R17, R4 ;  /* 0x0000001112047210 */ /* 0x000fc80007ffe004 */
[----:B----4-:R-:W-:-:S04]  /*0700*/  IADD3 R4, PT, PT, R12, R19, R4 ;  /* 0x000000130c047210 */ /* 0x010fc80007ffe004 */
[----:B------:R-:W-:-:S04]  /*0710*/  IADD3 R4, PT, PT, R14, R13, R4 ;  /* 0x0000000d0e047210 */ /* 0x000fc80007ffe004 */
[----:B--2---:R-:W-:-:S04]  /*0720*/  IADD3 R4, PT, PT, R8, R15, R4 ;  /* 0x0000000f08047210 */ /* 0x004fc80007ffe004 */
[----:B------:R-:W-:-:S04]  /*0730*/  IADD3 R4, PT, PT, R10, R9, R4 ;  /* 0x000000090a047210 */ /* 0x000fc80007ffe004 */
[----:B-1----:R-:W-:-:S04]  /*0740*/  IADD3 R4, PT, PT, R24, R11, R4 ;  /* 0x0000000b18047210 */ /* 0x002fc80007ffe004 */
[----:B------:R-:W-:-:S05]  /*0750*/  IADD3 R4, PT, PT, R26, R25, R4 ;  /* 0x000000191a047210 */ /* 0x000fca0007ffe004 */
[----:B------:R-:W-:-:S05]  /*0760*/  IMAD.IADD R4, R4, 0x1, R27 ;  /* 0x0000000104047824 */ /* 0x000fca00078e021b */
[----:B------:R-:W-:-:S05]  /*0770*/  I2FP.F32.S32 R5, R4 ;  /* 0x0000000400057245 */ /* 0x000fca0000201400 */
[----:B------:R-:W-:Y:S01]  /*0780*/  REDG.E.ADD.F32.FTZ.RN.STRONG.GPU desc[UR6][R2.64], R5 ;  /* 0x00000005020079a6 */ /* 0x000fe2000c12f306 */
[----:B------:R-:W-:Y:S05]  /*0790*/  EXIT ;  /* 0x000000000000794d */ /* 0x000fea0003800000 */
.L_x_0:
[----:B------:R-:W-:-:S00]  /*07a0*/  BRA `(.L_x_0) ;  /* 0xfffffffc00fc7947 */ /* 0x000fc0000383ffff */
[----:B------:R-:W-:-:S00]  /*07b0*/  NOP ;  /* 0x0000000000007918 */ /* 0x000fc00000000000 */
        /* <DEDUP_REMOVED lines=12> */
.L_x_2:


//--------------------- .text._Z8logisticjfPfS_   --------------------------
	.section	.text._Z8logisticjfPfS_,"ax",@progbits
	.align	128
        .global         _Z8logisticjfPfS_
        .type           _Z8logisticjfPfS_,@function
        .size           _Z8logisticjfPfS_,(.L_x_3 - _Z8logisticjfPfS_)
        .other          _Z8logisticjfPfS_,@"STO_CUDA_ENTRY STV_DEFAULT"
_Z8logisticjfPfS_:
.text._Z8logisticjfPfS_:
[----:B------:R-:W-:Y:S01]  /*0000*/  LDC R1, c[0x0][0x37c] ;  /* 0x0000df00ff017b82 */ /* 0x000fe20000000800 */
[----:B------:R-:W0:Y:S01]  /*0010*/  S2R R7, SR_CTAID.X ;  /* 0x0000000000077919 */ /* 0x000e220000002500 */
[----:B------:R-:W0:Y:S01]  /*0020*/  LDCU UR4, c[0x0][0x360] ;  /* 0x00006c00ff0477ac */ /* 0x000e220008000800 */
[----:B------:R-:W0:Y:S01]  /*0030*/  S2R R0, SR_TID.X ;  /* 0x0000000000007919 */ /* 0x000e220000002100 */
[----:B------:R-:W1:Y:S01]  /*0040*/  LDCU UR5, c[0x0][0x380] ;  /* 0x00007000ff0577ac */ /* 0x000e620008000800 */
[----:B0-----:R-:W-:-:S05]  /*0050*/  IMAD R7, R7, UR4, R0 ;  /* 0x0000000407077c24 */ /* 0x001fca000f8e0200 */
[----:B-1----:R-:W-:-:S13]  /*0060*/  ISETP.GE.U32.AND P0, PT, R7, UR5, PT ;  /* 0x0000000507007c0c */ /* 0x002fda000bf06070 */
[----:B------:R-:W-:Y:S05]  /*0070*/  @P0 EXIT ;  /* 0x000000000000094d */ /* 0x000fea0003800000 */
[----:B------:R-:W0:Y:S01]  /*0080*/  LDC.64 R2, c[0x0][0x388] ;  /* 0x0000e200ff027b82 */ /* 0x000e220000000a00 */
[----:B------:R-:W1:Y:S01]  /*0090*/  LDCU.64 UR4, c[0x0][0x358] ;  /* 0x00006b00ff0477ac */ /* 0x000e620008000a00 */
[----:B------:R-:W2:Y:S06]  /*00a0*/  LDCU UR6, c[0x0][0x384] ;  /* 0x00007080ff0677ac */ /* 0x000eac0008000800 */
[----:B------:R-:W3:Y:S01]  /*00b0*/  LDC.64 R4, c[0x0][0x390] ;  /* 0x0000e400ff047b82 */ /* 0x000ee20000000a00 */
[----:B0-----:R-:W-:-:S06]  /*00c0*/  IMAD.WIDE.U32 R2, R7, 0x4, R2 ;  /* 0x0000000407027825 */ /* 0x001fcc00078e0002 */
[----:B-1----:R-:W2:Y:S01]  /*00d0*/  LDG.E R2, desc[UR4][R2.64] ;  /* 0x0000000402027981 */ /* 0x002ea2000c1e1900 */
[----:B---3--:R-:W-:-:S04]  /*00e0*/  IMAD.WIDE.U32 R4, R7, 0x4, R4 ;  /* 0x0000000407047825 */ /* 0x008fc800078e0004 */
[C---:B--2---:R-:W-:Y:S01]  /*00f0*/  FMUL R0, R2.reuse, UR6 ;  /* 0x0000000602007c20 */ /* 0x044fe20008400000 */
[----:B------:R-:W-:-:S04]  /*0100*/  FADD R9, -R2, 1 ;  /* 0x3f80000002097421 */ /* 0x000fc80000000100 */
[----:B------:R-:W-:-:S05]  /*0110*/  FMUL R9, R0, R9 ;  /* 0x0000000900097220 */ /* 0x000fca0000400000 */
[----:B------:R-:W-:Y:S01]  /*0120*/  STG.E desc[UR4][R4.64], R9 ;  /* 0x0000000904007986 */ /* 0x000fe2000c101904 */
[----:B------:R-:W-:Y:S05]  /*0130*/  EXIT ;  /* 0x000000000000794d */ /* 0x000fea0003800000 */
.L_x_1:
        /* <DEDUP_REMOVED lines=12> */
.L_x_3:


//--------------------- .nv.shared._Z7dotprodPfS_ --------------------------
	.section	.nv.shared._Z7dotprodPfS_,"aw",@nobits
	.sectionflags	@""
	.align	4
.nv.shared._Z7dotprodPfS_:
	.zero		1536


//--------------------- .nv.shared.reserved.0     --------------------------
	.section	.nv.shared.reserved.0,"aw",@nobits
	.weak		__nv_reservedSMEM_offset_0_alias
	.size		__nv_reservedSMEM_offset_0_alias, 0, 64
	.other		__nv_reservedSMEM_offset_0_alias,@"STO_CUDA_RESERVED_SHARED STV_DEFAULT"
__nv_reservedSMEM_offset_0_alias:
	.zero		0
	.zero		64


//--------------------- .nv.constant0._Z7dotprodPfS_ --------------------------
	.section	.nv.constant0._Z7dotprodPfS_,"a",@progbits
	.sectionflags	@""
	.align	4
.nv.constant0._Z7dotprodPfS_:
	.zero		912


//--------------------- .nv.constant0._Z8logisticjfPfS_ --------------------------
	.section	.nv.constant0._Z8logisticjfPfS_,"a",@progbits
	.sectionflags	@""
	.align	4
.nv.constant0._Z8logisticjfPfS_:
	.zero		920


//--------------------- SYMBOLS --------------------------

	.type		.nv.reservedSmem.offset0,@object
	.size		.nv.reservedSmem.offset0,0x4
	.type		.nv.reservedSmem.cap,@object
	.size		.nv.reservedSmem.cap,0x4
